	.headerflags	@"EF_CUDA_TEXMODE_UNIFIED EF_CUDA_64BIT_ADDRESS EF_CUDA_ACCELERATORS EF_CUDA_SM90 EF_CUDA_VIRTUAL_SM(EF_CUDA_SM90)"
	.elftype	@"ET_EXEC"


//--------------------- .nv.info                  --------------------------
	.section	.nv.info,"",@"SHT_CUDA_INFO"
	.align	4


	//----- nvinfo : EIATTR_REGCOUNT
	.align		4
        /*0000*/ 	.byte	0x04, 0x2f
        /*0002*/ 	.short	(.L_2 - .L_1)
	.align		4
.L_1:
        /*0004*/ 	.word	index@(triton_poi_fused_tanh_4)
        /*0008*/ 	.word	0x0000000b


	//----- nvinfo : EIATTR_MIN_STACK_SIZE
	.align		4
.L_2:
        /*000c*/ 	.byte	0x04, 0x12
        /*000e*/ 	.short	(.L_4 - .L_3)
	.align		4
.L_3:
        /*0010*/ 	.word	index@(triton_poi_fused_tanh_4)
        /*0014*/ 	.word	0x00000000


	//----- nvinfo : EIATTR_FRAME_SIZE
	.align		4
.L_4:
        /*0018*/ 	.byte	0x04, 0x11
        /*001a*/ 	.short	(.L_6 - .L_5)
	.align		4
.L_5:
        /*001c*/ 	.word	index@(triton_poi_fused_tanh_4)
        /*0020*/ 	.word	0x00000000


	//----- nvinfo : EIATTR_MIN_STACK_SIZE
	.align		4
.L_6:
        /*0024*/ 	.byte	0x04, 0x12
        /*0026*/ 	.short	(.L_8 - .L_7)
	.align		4
.L_7:
        /*0028*/ 	.word	index@(triton_poi_fused_tanh_4)
        /*002c*/ 	.word	0x00000000
.L_8:


//--------------------- .nv.info.triton_poi_fused_tanh_4 --------------------------
	.section	.nv.info.triton_poi_fused_tanh_4,"",@"SHT_CUDA_INFO"
	.sectionflags	@""
	.align	4


	//----- nvinfo : EIATTR_CUDA_API_VERSION
	.align		4
        /*0000*/ 	.byte	0x04, 0x37
        /*0002*/ 	.short	(.L_10 - .L_9)
.L_9:
        /*0004*/ 	.word	0x0000007c


	//----- nvinfo : EIATTR_KPARAM_INFO
	.align		4
.L_10:
        /*0008*/ 	.byte	0x04, 0x17
        /*000a*/ 	.short	(.L_12 - .L_11)
.L_11:
        /*000c*/ 	.word	0x00000000
        /*0010*/ 	.short	0x0001
        /*0012*/ 	.short	0x0008
        /*0014*/ 	.byte	0x00, 0xf0, 0x11, 0x00


	//----- nvinfo : EIATTR_KPARAM_INFO
	.align		4
.L_12:
        /*0018*/ 	.byte	0x04, 0x17
        /*001a*/ 	.short	(.L_14 - .L_13)
.L_13:
        /*001c*/ 	.word	0x00000000
        /*0020*/ 	.short	0x0000
        /*0022*/ 	.short	0x0000
        /*0024*/ 	.byte	0x00, 0xf4, 0x21, 0x00


	//----- nvinfo : EIATTR_SPARSE_MMA_MASK
	.align		4
.L_14:
        /*0028*/ 	.byte	0x03, 0x50
        /*002a*/ 	.short	0x0000


	//----- nvinfo : EIATTR_MAXREG_COUNT
	.align		4
        /*002c*/ 	.byte	0x03, 0x1b
        /*002e*/ 	.short	0x00ff


	//----- nvinfo : EIATTR_EXIT_INSTR_OFFSETS
	.align		4
        /*0030*/ 	.byte	0x04, 0x1c
        /*0032*/ 	.short	(.L_16 - .L_15)


	//   ....[0]....
.L_15:
        /*0034*/ 	.word	0x000003b0


	//   ....[1]....
        /*0038*/ 	.word	0x000003d0


	//----- nvinfo : EIATTR_REQNTID
	.align		4
.L_16:
        /*003c*/ 	.byte	0x04, 0x10
        /*003e*/ 	.short	(.L_18 - .L_17)
.L_17:
        /*0040*/ 	.word	0x00000100
        /*0044*/ 	.word	0x00000001
        /*0048*/ 	.word	0x00000001


	//----- nvinfo : EIATTR_CRS_STACK_SIZE
	.align		4
.L_18:
        /*004c*/ 	.byte	0x04, 0x1e
        /*004e*/ 	.short	(.L_20 - .L_19)
.L_19:
        /*0050*/ 	.word	0x00000000


	//----- nvinfo : EIATTR_CBANK_PARAM_SIZE
	.align		4
.L_20:
        /*0054*/ 	.byte	0x03, 0x19
        /*0056*/ 	.short	0x000c


	//----- nvinfo : EIATTR_PARAM_CBANK
	.align		4
        /*0058*/ 	.byte	0x04, 0x0a
        /*005a*/ 	.short	(.L_22 - .L_21)
	.align		4
.L_21:
        /*005c*/ 	.word	index@(.nv.constant0.triton_poi_fused_tanh_4)
        /*0060*/ 	.short	0x0210
        /*0062*/ 	.short	0x000c


	//----- nvinfo : EIATTR_SW_WAR
	.align		4
.L_22:
        /*0064*/ 	.byte	0x04, 0x36
        /*0066*/ 	.short	(.L_24 - .L_23)
.L_23:
        /*0068*/ 	.word	0x00000008
.L_24:


//--------------------- .nv.callgraph             --------------------------
	.section	.nv.callgraph,"",@"SHT_CUDA_CALLGRAPH"
	.align	4
	.sectionentsize	8
	.align		4
        /*0000*/ 	.word	0x00000000
	.align		4
        /*0004*/ 	.word	0xffffffff
	.align		4
        /*0008*/ 	.word	0x00000000
	.align		4
        /*000c*/ 	.word	0xfffffffe
	.align		4
        /*0010*/ 	.word	0x00000000
	.align		4
        /*0014*/ 	.word	0xfffffffd
	.align		4
        /*0018*/ 	.word	0x00000000
	.align		4
        /*001c*/ 	.word	0xfffffffc


//--------------------- .nv.constant4             --------------------------
	.section	.nv.constant4,"a",@progbits
	.align	8
	.align		8
.nv.constant4:
        /*0000*/ 	.dword	_$_str


//--------------------- .text.triton_poi_fused_tanh_4 --------------------------
	.section	.text.triton_poi_fused_tanh_4,"ax",@progbits
	.align	128
        .global         triton_poi_fused_tanh_4
        .type           triton_poi_fused_tanh_4,@function
        .size           triton_poi_fused_tanh_4,(.L_x_9 - triton_poi_fused_tanh_4)
        .other          triton_poi_fused_tanh_4,@"STO_CUDA_ENTRY STV_DEFAULT"
triton_poi_fused_tanh_4:
.text.triton_poi_fused_tanh_4:
[----:B------:R-:W0:Y:S02]  /*0000*/  LDC R1, c[0x0][0x28] ;  /* 0x00000a00ff017b82 */ /* 0x000e240000000800 */
[----:B------:R-:W1:Y:S01]  /*0010*/  S2R R0, SR_TID.X ;  /* 0x0000000000007919 */ /* 0x000e620000002100 */
[----:B------:R-:W2:Y:S01]  /*0020*/  LDC.64 R2, c[0x0][0x210] ;  /* 0x00008400ff027b82 */ /* 0x000ea20000000a00 */
[----:B------:R-:W-:Y:S01]  /*0030*/  ULDC.64 UR4, c[0x0][0x208] ;  /* 0x0000820000047ab9 */ /* 0x000fe20000000a00 */
[----:B------:R-:W-:Y:S01]  /*0040*/  BSSY B0, `(.L_x_0) ;  /* 0x000000a000007945 */ /* 0x000fe20003800000 */
[----:B------:R-:W3:Y:S01]  /*0050*/  S2R R5, SR_CTAID.X ;  /* 0x0000000000057919 */ /* 0x000ee20000002500 */
[----:B-1----:R-:W-:-:S04]  /*0060*/  SHF.L.U32 R0, R0, 0x1, RZ ;  /* 0x0000000100007819 */ /* 0x002fc800000006ff */
[----:B------:R-:W-:-:S04]  /*0070*/  LOP3.LUT R0, R0, 0x1fe, RZ, 0xc0, !PT ;  /* 0x000001fe00007812 */ /* 0x000fc800078ec0ff */
[----:B---3--:R-:W-:-:S04]  /*0080*/  LEA R5, R5, R0, 0x9 ;  /* 0x0000000005057211 */ /* 0x008fc800078e48ff */
[C---:B------:R-:W-:Y:S01]  /*0090*/  ISETP.GE.AND P0, PT, R5.reuse, 0x24c00, PT ;  /* 0x00024c000500780c */ /* 0x040fe20003f06270 */
[----:B--2---:R-:W-:Y:S01]  /*00a0*/  IMAD.WIDE R2, R5, 0x4, R2 ;  /* 0x0000000405027825 */ /* 0x004fe200078e0202 */
[----:B------:R-:W-:-:S11]  /*00b0*/  CS2R R4, SRZ ;  /* 0x0000000000047805 */ /* 0x000fd6000001ff00 */
[----:B------:R-:W-:Y:S05]  /*00c0*/  @P0 BRA `(.L_x_1) ;  /* 0x0000000000040947 */ /* 0x000fea0003800000 */
[----:B------:R1:W5:Y:S02]  /*00d0*/  LDG.E.64 R4, desc[UR4][R2.64] ;  /* 0x0000000402047981 */ /* 0x000364000c1e1b00 */
.L_x_1:
[----:B------:R-:W-:Y:S05]  /*00e0*/  BSYNC B0 ;  /* 0x0000000000007941 */ /* 0x000fea0003800000 */
.L_x_0:
[----:B-----5:R-:W-:Y:S01]  /*00f0*/  FADD.FTZ R8, |R4|, -RZ ;  /* 0x800000ff04087221 */ /* 0x020fe20000010200 */
[----:B------:R-:W-:Y:S04]  /*0100*/  BSSY B0, `(.L_x_2) ;  /* 0x0000014000007945 */ /* 0x000fe80003800000 */
[----:B------:R-:W-:-:S13]  /*0110*/  FSETP.GE.AND P1, PT, R8, 0.60000002384185791016, PT ;  /* 0x3f19999a0800780b */ /* 0x000fda0003f26000 */
[----:B------:R-:W-:Y:S05]  /*0120*/  @!P1 BRA `(.L_x_3) ;  /* 0x0000000000289947 */ /* 0x000fea0003800000 */
[C---:B------:R-:W-:Y:S01]  /*0130*/  FMUL R0, R8.reuse, 2.8853900432586669922 ;  /* 0x4038aa3b08007820 */ /* 0x040fe20000400000 */
[----:B------:R-:W-:Y:S01]  /*0140*/  HFMA2.MMA R7, -RZ, RZ, 1.875, 0 ;  /* 0x3f800000ff077435 */ /* 0x000fe200000001ff */
[----:B------:R-:W-:-:S04]  /*0150*/  FSETP.GE.AND P1, PT, R8, 9.010913848876953125, PT ;  /* 0x41102cb40800780b */ /* 0x000fc80003f26000 */
[----:B------:R-:W2:Y:S02]  /*0160*/  MUFU.EX2 R0, R0 ;  /* 0x0000000000007308 */ /* 0x000ea40000000800 */
[----:B--2---:R-:W-:-:S06]  /*0170*/  FADD R6, R0, 1 ;  /* 0x3f80000000067421 */ /* 0x004fcc0000000000 */
[----:B------:R-:W2:Y:S02]  /*0180*/  MUFU.RCP R6, R6 ;  /* 0x0000000600067308 */ /* 0x000ea40000001000 */
[----:B--2---:R-:W-:-:S05]  /*0190*/  FFMA.FTZ R7, R6, -2, R7 ;  /* 0xc000000006077823 */ /* 0x004fca0000010007 */
[----:B------:R-:W-:-:S04]  /*01a0*/  FSEL R7, R7, 1, !P1 ;  /* 0x3f80000007077808 */ /* 0x000fc80004800000 */
[----:B------:R-:W-:Y:S01]  /*01b0*/  LOP3.LUT R4, R7, 0x80000000, R4, 0xf8, !PT ;  /* 0x8000000007047812 */ /* 0x000fe200078ef804 */
[----:B------:R-:W-:Y:S06]  /*01c0*/  BRA `(.L_x_4) ;  /* 0x00000000001c7947 */ /* 0x000fec0003800000 */
.L_x_3:
[----:B------:R-:W-:Y:S01]  /*01d0*/  MOV R0, 0x3c80f082 ;  /* 0x3c80f08200007802 */ /* 0x000fe20000000f00 */
[----:B------:R-:W-:-:S04]  /*01e0*/  FMUL R7, R4, R4 ;  /* 0x0000000404077220 */ /* 0x000fc80000400000 */
[----:B------:R-:W-:-:S04]  /*01f0*/  FFMA.FTZ R0, R7, R0, -0.052303962409496307373 ;  /* 0xbd563cae07007423 */ /* 0x000fc80000010000 */
[----:B------:R-:W-:-:S04]  /*0200*/  FFMA.FTZ R0, R7, R0, 0.1331529766321182251 ;  /* 0x3e08594107007423 */ /* 0x000fc80000010000 */
[----:B------:R-:W-:-:S04]  /*0210*/  FFMA.FTZ R0, R7, R0, -0.33332768082618713379 ;  /* 0xbeaaa9ed07007423 */ /* 0x000fc80000010000 */
[----:B------:R-:W-:-:S04]  /*0220*/  FFMA.FTZ R7, R7, R0, RZ ;  /* 0x0000000007077223 */ /* 0x000fc800000100ff */
[----:B------:R-:W-:-:S07]  /*0230*/  FFMA.FTZ R4, R7, R4, R4 ;  /* 0x0000000407047223 */ /* 0x000fce0000010004 */
.L_x_4:
[----:B------:R-:W-:Y:S05]  /*0240*/  BSYNC B0 ;  /* 0x0000000000007941 */ /* 0x000fea0003800000 */
.L_x_2:
[----:B------:R-:W-:Y:S01]  /*0250*/  FADD.FTZ R8, |R5|, -RZ ;  /* 0x800000ff05087221 */ /* 0x000fe20000010200 */
        /* <DEDUP_REMOVED lines=13> */
.L_x_6:
[----:B------:R-:W-:Y:S01]  /*0330*/  MOV R0, 0x3c80f082 ;  /* 0x3c80f08200007802 */ /* 0x000fe20000000f00 */
[----:B------:R-:W-:-:S04]  /*0340*/  FMUL R7, R5, R5 ;  /* 0x0000000505077220 */ /* 0x000fc80000400000 */
[----:B------:R-:W-:-:S04]  /*0350*/  FFMA.FTZ R0, R7, R0, -0.052303962409496307373 ;  /* 0xbd563cae07007423 */ /* 0x000fc80000010000 */
[----:B------:R-:W-:-:S04]  /*0360*/  FFMA.FTZ R0, R7, R0, 0.1331529766321182251 ;  /* 0x3e08594107007423 */ /* 0x000fc80000010000 */
[----:B------:R-:W-:-:S04]  /*0370*/  FFMA.FTZ R0, R7, R0, -0.33332768082618713379 ;  /* 0xbeaaa9ed07007423 */ /* 0x000fc80000010000 */
[----:B------:R-:W-:-:S04]  /*0380*/  FFMA.FTZ R0, R7, R0, RZ ;  /* 0x0000000007007223 */ /* 0x000fc800000100ff */
[----:B------:R-:W-:-:S07]  /*0390*/  FFMA.FTZ R5, R0, R5, R5 ;  /* 0x0000000500057223 */ /* 0x000fce0000010005 */
.L_x_7:
[----:B------:R-:W-:Y:S05]  /*03a0*/  BSYNC B0 ;  /* 0x0000000000007941 */ /* 0x000fea0003800000 */
.L_x_5:
[----:B------:R-:W-:Y:S05]  /*03b0*/  @P0 EXIT ;  /* 0x000000000000094d */ /* 0x000fea0003800000 */
[----:B------:R-:W-:Y:S01]  /*03c0*/  STG.E.64 desc[UR4][R2.64], R4 ;  /* 0x0000000402007986 */ /* 0x000fe2000c101b04 */
[----:B------:R-:W-:Y:S05]  /*03d0*/  EXIT ;  /* 0x000000000000794d */ /* 0x000fea0003800000 */
.L_x_8:
[----:B------:R-:W-:-:S00]  /*03e0*/  BRA `(.L_x_8) ;  /* 0xfffffffc00fc7947 */ /* 0x000fc0000383ffff */
[----:B------:R-:W-:-:S00]  /*03f0*/  NOP ;  /* 0x0000000000007918 */ /* 0x000fc00000000000 */
        /* <DEDUP_REMOVED lines=8> */
.L_x_9:


//--------------------- .nv.global.init           --------------------------
	.section	.nv.global.init,"aw",@progbits
.nv.global.init:
	.type		_$_str,@object
	.size		_$_str,(.L_0 - _$_str)
_$_str:
        /*0000*/ 	.byte	0x5f, 0x5f, 0x43, 0x55, 0x44, 0x41, 0x5f, 0x46, 0x54, 0x5a, 0x00
.L_0:


//--------------------- .nv.constant0.triton_poi_fused_tanh_4 --------------------------
	.section	.nv.constant0.triton_poi_fused_tanh_4,"a",@progbits
	.sectionflags	@""
	.align	4
.nv.constant0.triton_poi_fused_tanh_4:
	.zero		540
